//
// Generated by NVIDIA NVVM Compiler
//
// Compiler Build ID: CL-36424714
// Cuda compilation tools, release 13.0, V13.0.88
// Based on NVVM 20.0.0
//

.version 9.0
.target sm_100
.address_size 64

	// .globl	_Z19BackwardPass_KernelPKfPKiS0_Pfii

.visible .entry _Z19BackwardPass_KernelPKfPKiS0_Pfii(
	.param .u64 .ptr .align 1 _Z19BackwardPass_KernelPKfPKiS0_Pfii_param_0,
	.param .u64 .ptr .align 1 _Z19BackwardPass_KernelPKfPKiS0_Pfii_param_1,
	.param .u64 .ptr .align 1 _Z19BackwardPass_KernelPKfPKiS0_Pfii_param_2,
	.param .u64 .ptr .align 1 _Z19BackwardPass_KernelPKfPKiS0_Pfii_param_3,
	.param .u32 _Z19BackwardPass_KernelPKfPKiS0_Pfii_param_4,
	.param .u32 _Z19BackwardPass_KernelPKfPKiS0_Pfii_param_5
)
{
	.reg .pred 	%p<5>;
	.reg .b32 	%r<12>;
	.reg .b32 	%f<18>;
	.reg .b64 	%rd<24>;

	ld.param.u64 	%rd4, [_Z19BackwardPass_KernelPKfPKiS0_Pfii_param_0];
	ld.param.u64 	%rd5, [_Z19BackwardPass_KernelPKfPKiS0_Pfii_param_1];
	ld.param.u64 	%rd6, [_Z19BackwardPass_KernelPKfPKiS0_Pfii_param_2];
	ld.param.u64 	%rd7, [_Z19BackwardPass_KernelPKfPKiS0_Pfii_param_3];
	ld.param.u32 	%r7, [_Z19BackwardPass_KernelPKfPKiS0_Pfii_param_5];
	cvta.to.global.u64 	%rd8, %rd7;
	cvta.to.global.u64 	%rd9, %rd6;
	mov.u32 	%r1, %ctaid.x;
	mov.u32 	%r2, %tid.x;
	mul.lo.s32 	%r8, %r7, %r1;
	cvt.s64.s32 	%rd1, %r8;
	mul.wide.s32 	%rd10, %r8, 4;
	add.s64 	%rd2, %rd8, %rd10;
	mul.wide.u32 	%rd11, %r1, 4;
	add.s64 	%rd12, %rd9, %rd11;
	ld.global.nc.f32 	%f1, [%rd12];
	setp.ge.s32 	%p1, %r2, %r7;
	@%p1 bra 	$L__BB0_3;
	mov.u32 	%r3, %ntid.x;
	cvta.to.global.u64 	%rd3, %rd4;
	mov.u32 	%r11, %r2;
$L__BB0_2:
	cvt.s64.s32 	%rd13, %r11;
	add.s64 	%rd14, %rd13, %rd1;
	shl.b64 	%rd15, %rd14, 2;
	add.s64 	%rd16, %rd3, %rd15;
	ld.global.nc.f32 	%f2, [%rd16];
	sub.f32 	%f3, %f2, %f1;
	fma.rn.f32 	%f4, %f3, 0f3BBB989D, 0f3F000000;
	cvt.sat.f32.f32 	%f5, %f4;
	mov.f32 	%f6, 0f4B400001;
	mov.f32 	%f7, 0f437C0000;
	fma.rm.f32 	%f8, %f5, %f7, %f6;
	add.f32 	%f9, %f8, 0fCB40007F;
	neg.f32 	%f10, %f9;
	fma.rn.f32 	%f11, %f3, 0f3FB8AA3B, %f10;
	fma.rn.f32 	%f12, %f3, 0f32A57060, %f11;
	mov.b32 	%r9, %f8;
	shl.b32 	%r10, %r9, 23;
	mov.b32 	%f13, %r10;
	ex2.approx.ftz.f32 	%f14, %f12;
	mul.f32 	%f15, %f14, %f13;
	mul.wide.s32 	%rd17, %r11, 4;
	add.s64 	%rd18, %rd2, %rd17;
	st.global.f32 	[%rd18], %f15;
	add.s32 	%r11, %r11, %r3;
	setp.lt.s32 	%p2, %r11, %r7;
	@%p2 bra 	$L__BB0_2;
$L__BB0_3:
	setp.ne.s32 	%p3, %r2, 0;
	@%p3 bra 	$L__BB0_6;
	cvta.to.global.u64 	%rd19, %rd5;
	add.s64 	%rd21, %rd19, %rd11;
	ld.global.nc.u32 	%r6, [%rd21];
	setp.lt.s32 	%p4, %r6, 0;
	@%p4 bra 	$L__BB0_6;
	mul.wide.u32 	%rd22, %r6, 4;
	add.s64 	%rd23, %rd2, %rd22;
	ld.global.f32 	%f16, [%rd23];
	add.f32 	%f17, %f16, 0fBF800000;
	st.global.f32 	[%rd23], %f17;
$L__BB0_6:
	ret;

}


// ===== COMPILED SASS (sm_100) =====

	.target	sm_100

	.elftype	@"ET_EXEC"


//--------------------- .note.nv.tkinfo           --------------------------
	.section	.note.nv.tkinfo,"",@"SHT_NOTE"
	.sectionflags	@"SHF_NOTE_NV_TKINFO"
	.tkinfo
        /*0018*/ 	.word	0x00000002
        /*0030*/ 	.string	""
        /*0030*/ 	.string	"ptxas"
        /*0030*/ 	.string	"Cuda compilation tools, release 13.0, V13.0.88"
        /*0030*/ 	.string	"Build cuda_13.0.r13.0/compiler.36424714_0"
        /*0030*/ 	.string	"-arch sm_100 -m 64 "



//--------------------- .note.nv.cuinfo           --------------------------
	.section	.note.nv.cuinfo,"",@"SHT_NOTE"
	.sectionflags	@"SHF_NOTE_NV_CUINFO"
        /*0018*/ 	.short	0x0002
        /*001a*/ 	.short	0x0064
        /*001c*/ 	.short	0x0082
	.zero		2


//--------------------- .nv.info                  --------------------------
	.section	.nv.info,"",@"SHT_CUDA_INFO"
	.align	4


	//----- nvinfo : EIATTR_REGCOUNT
	.align		4
        /*0000*/ 	.byte	0x04, 0x2f
        /*0002*/ 	.short	(.L_1 - .L_0)
	.align		4
.L_0:
        /*0004*/ 	.word	index@(_Z19BackwardPass_KernelPKfPKiS0_Pfii)
        /*0008*/ 	.word	0x00000011


	//----- nvinfo : EIATTR_FRAME_SIZE
	.align		4
.L_1:
        /*000c*/ 	.byte	0x04, 0x11
        /*000e*/ 	.short	(.L_3 - .L_2)
	.align		4
.L_2:
        /*0010*/ 	.word	index@(_Z19BackwardPass_KernelPKfPKiS0_Pfii)
        /*0014*/ 	.word	0x00000000


	//----- nvinfo : EIATTR_MIN_STACK_SIZE
	.align		4
.L_3:
        /*0018*/ 	.byte	0x04, 0x12
        /*001a*/ 	.short	(.L_5 - .L_4)
	.align		4
.L_4:
        /*001c*/ 	.word	index@(_Z19BackwardPass_KernelPKfPKiS0_Pfii)
        /*0020*/ 	.word	0x00000000
.L_5:


//--------------------- .nv.compat                --------------------------
	.section	.nv.compat,"",@"SHT_CUDA_COMPAT_INFO"
	.align	4
        /*0000*/ 	.byte	0x02, 0x09, 0x00, 0x00, 0x02, 0x02, 0x01, 0x00, 0x02, 0x05, 0x05, 0x00, 0x03, 0x07, 0x01, 0x01
        /*0010*/ 	.byte	0x02, 0x03, 0x00, 0x00, 0x02, 0x06, 0x01, 0x00, 0x04, 0x0b, 0x08, 0x00, 0x09, 0x00, 0x00, 0x00
        /*0020*/ 	.byte	0x00, 0x00, 0x00, 0x00


//--------------------- .nv.info._Z19BackwardPass_KernelPKfPKiS0_Pfii --------------------------
	.section	.nv.info._Z19BackwardPass_KernelPKfPKiS0_Pfii,"",@"SHT_CUDA_INFO"
	.sectionflags	@""
	.align	4


	//----- nvinfo : EIATTR_CUDA_API_VERSION
	.align		4
        /*0000*/ 	.byte	0x04, 0x37
        /*0002*/ 	.short	(.L_7 - .L_6)
.L_6:
        /*0004*/ 	.word	0x00000082


	//----- nvinfo : EIATTR_KPARAM_INFO
	.align		4
.L_7:
        /*0008*/ 	.byte	0x04, 0x17
        /*000a*/ 	.short	(.L_9 - .L_8)
.L_8:
        /*000c*/ 	.word	0x00000000
        /*0010*/ 	.short	0x0005
        /*0012*/ 	.short	0x0024
        /*0014*/ 	.byte	0x00, 0xf0, 0x11, 0x00


	//----- nvinfo : EIATTR_KPARAM_INFO
	.align		4
.L_9:
        /*0018*/ 	.byte	0x04, 0x17
        /*001a*/ 	.short	(.L_11 - .L_10)
.L_10:
        /*001c*/ 	.word	0x00000000
        /*0020*/ 	.short	0x0004
        /*0022*/ 	.short	0x0020
        /*0024*/ 	.byte	0x00, 0xf0, 0x11, 0x00


	//----- nvinfo : EIATTR_KPARAM_INFO
	.align		4
.L_11:
        /*0028*/ 	.byte	0x04, 0x17
        /*002a*/ 	.short	(.L_13 - .L_12)
.L_12:
        /*002c*/ 	.word	0x00000000
        /*0030*/ 	.short	0x0003
        /*0032*/ 	.short	0x0018
        /*0034*/ 	.byte	0x00, 0xf5, 0x21, 0x00


	//----- nvinfo : EIATTR_KPARAM_INFO
	.align		4
.L_13:
        /*0038*/ 	.byte	0x04, 0x17
        /*003a*/ 	.short	(.L_15 - .L_14)
.L_14:
        /*003c*/ 	.word	0x00000000
        /*0040*/ 	.short	0x0002
        /*0042*/ 	.short	0x0010
        /*0044*/ 	.byte	0x00, 0xf5, 0x21, 0x00


	//----- nvinfo : EIATTR_KPARAM_INFO
	.align		4
.L_15:
        /*0048*/ 	.byte	0x04, 0x17
        /*004a*/ 	.short	(.L_17 - .L_16)
.L_16:
        /*004c*/ 	.word	0x00000000
        /*0050*/ 	.short	0x0001
        /*0052*/ 	.short	0x0008
        /*0054*/ 	.byte	0x00, 0xf5, 0x21, 0x00


	//----- nvinfo : EIATTR_KPARAM_INFO
	.align		4
.L_17:
        /*0058*/ 	.byte	0x04, 0x17
        /*005a*/ 	.short	(.L_19 - .L_18)
.L_18:
        /*005c*/ 	.word	0x00000000
        /*0060*/ 	.short	0x0000
        /*0062*/ 	.short	0x0000
        /*0064*/ 	.byte	0x00, 0xf5, 0x21, 0x00


	//----- nvinfo : EIATTR_SPARSE_MMA_MASK
	.align		4
.L_19:
        /*0068*/ 	.byte	0x03, 0x50
        /*006a*/ 	.short	0x0000


	//----- nvinfo : EIATTR_MAXREG_COUNT
	.align		4
        /*006c*/ 	.byte	0x03, 0x1b
        /*006e*/ 	.short	0x00ff


	//----- nvinfo : EIATTR_MERCURY_ISA_VERSION
	.align		4
        /*0070*/ 	.byte	0x03, 0x5f
        /*0072*/ 	.short	0x0101


	//----- nvinfo : EIATTR_VRC_CTA_INIT_COUNT
	.align		4
        /*0074*/ 	.byte	0x02, 0x4a
	.zero		1
	.zero		1


	//----- nvinfo : EIATTR_EXIT_INSTR_OFFSETS
	.align		4
        /*0078*/ 	.byte	0x04, 0x1c
        /*007a*/ 	.short	(.L_21 - .L_20)


	//   ....[0]....
.L_20:
        /*007c*/ 	.word	0x00000280


	//   ....[1]....
        /*0080*/ 	.word	0x000002d0


	//   ....[2]....
        /*0084*/ 	.word	0x00000320


	//----- nvinfo : EIATTR_CRS_STACK_SIZE
	.align		4
.L_21:
        /*0088*/ 	.byte	0x04, 0x1e
        /*008a*/ 	.short	(.L_23 - .L_22)
.L_22:
        /*008c*/ 	.word	0x00000000


	//----- nvinfo : EIATTR_CBANK_PARAM_SIZE
	.align		4
.L_23:
        /*0090*/ 	.byte	0x03, 0x19
        /*0092*/ 	.short	0x0028


	//----- nvinfo : EIATTR_PARAM_CBANK
	.align		4
        /*0094*/ 	.byte	0x04, 0x0a
        /*0096*/ 	.short	(.L_25 - .L_24)
	.align		4
.L_24:
        /*0098*/ 	.word	index@(.nv.constant0._Z19BackwardPass_KernelPKfPKiS0_Pfii)
        /*009c*/ 	.short	0x0380
        /*009e*/ 	.short	0x0028


	//----- nvinfo : EIATTR_SW_WAR
	.align		4
.L_25:
        /*00a0*/ 	.byte	0x04, 0x36
        /*00a2*/ 	.short	(.L_27 - .L_26)
.L_26:
        /*00a4*/ 	.word	0x00000008
.L_27:


//--------------------- .nv.callgraph             --------------------------
	.section	.nv.callgraph,"",@"SHT_CUDA_CALLGRAPH"
	.align	4
	.sectionentsize	8
	.align		4
        /*0000*/ 	.word	0x00000000
	.align		4
        /*0004*/ 	.word	0xffffffff
	.align		4
        /*0008*/ 	.word	0x00000000
	.align		4
        /*000c*/ 	.word	0xfffffffe
	.align		4
        /*0010*/ 	.word	0x00000000
	.align		4
        /*0014*/ 	.word	0xfffffffd
	.align		4
        /*0018*/ 	.word	0x00000000
	.align		4
        /*001c*/ 	.word	0xfffffffc


//--------------------- .text._Z19BackwardPass_KernelPKfPKiS0_Pfii --------------------------
	.section	.text._Z19BackwardPass_KernelPKfPKiS0_Pfii,"ax",@progbits
	.align	128
        .global         _Z19BackwardPass_KernelPKfPKiS0_Pfii
        .type           _Z19BackwardPass_KernelPKfPKiS0_Pfii,@function
        .size           _Z19BackwardPass_KernelPKfPKiS0_Pfii,(.L_x_4 - _Z19BackwardPass_KernelPKfPKiS0_Pfii)
        .other          _Z19BackwardPass_KernelPKfPKiS0_Pfii,@"STO_CUDA_ENTRY STV_DEFAULT"
_Z19BackwardPass_KernelPKfPKiS0_Pfii:
.text._Z19BackwardPass_KernelPKfPKiS0_Pfii:
[----:B------:R-:W-:Y:S01]  /*0000*/  LDC R1, c[0x0][0x37c] ;  /* 0x0000df00ff017b82 */ /* 0x000fe20000000800 */
[----:B------:R-:W0:Y:S07]  /*0010*/  S2R R9, SR_TID.X ;  /* 0x0000000000097919 */ /* 0x000e2e0000002100 */
[----:B------:R-:W0:Y:S01]  /*0020*/  LDC R5, c[0x0][0x3a4] ;  /* 0x0000e900ff057b82 */ /* 0x000e220000000800 */
[----:B------:R-:W1:Y:S01]  /*0030*/  LDCU.64 UR4, c[0x0][0x358] ;  /* 0x00006b00ff0477ac */ /* 0x000e620008000a00 */
[----:B------:R-:W-:Y:S01]  /*0040*/  BSSY.RECONVERGENT B0, `(.L_x_0) ;  /* 0x0000023000007945 */ /* 0x000fe20003800200 */
[----:B------:R-:W2:Y:S01]  /*0050*/  S2R R0, SR_CTAID.X ;  /* 0x0000000000007919 */ /* 0x000ea20000002500 */
[----:B------:R-:W3:Y:S04]  /*0060*/  LDCU.64 UR6, c[0x0][0x380] ;  /* 0x00007000ff0677ac */ /* 0x000ee80008000a00 */
[----:B------:R-:W4:Y:S08]  /*0070*/  LDC.64 R2, c[0x0][0x398] ;  /* 0x0000e600ff027b82 */ /* 0x000f300000000a00 */
[----:B------:R-:W1:Y:S01]  /*0080*/  LDC.64 R6, c[0x0][0x390] ;  /* 0x0000e400ff067b82 */ /* 0x000e620000000a00 */
[----:B0-----:R-:W-:-:S02]  /*0090*/  ISETP.GE.AND P1, PT, R9, R5, PT ;  /* 0x000000050900720c */ /* 0x001fc40003f26270 */
[----:B------:R-:W-:Y:S01]  /*00a0*/  ISETP.NE.AND P0, PT, R9, RZ, PT ;  /* 0x000000ff0900720c */ /* 0x000fe20003f05270 */
[----:B--2---:R-:W-:-:S04]  /*00b0*/  IMAD R4, R0, R5, RZ ;  /* 0x0000000500047224 */ /* 0x004fc800078e02ff */
[----:B----4-:R-:W-:-:S06]  /*00c0*/  IMAD.WIDE R2, R4, 0x4, R2 ;  /* 0x0000000404027825 */ /* 0x010fcc00078e0202 */
[----:B---3--:R-:W-:Y:S05]  /*00d0*/  @P1 BRA `(.L_x_1) ;  /* 0x0000000000641947 */ /* 0x008fea0003800000 */
[----:B-1----:R-:W-:-:S05]  /*00e0*/  IMAD.WIDE.U32 R6, R0, 0x4, R6 ;  /* 0x0000000400067825 */ /* 0x002fca00078e0006 */
[----:B------:R0:W5:Y:S01]  /*00f0*/  LDG.E.CONSTANT R8, desc[UR4][R6.64] ;  /* 0x0000000406087981 */ /* 0x000162000c1e9900 */
[----:B------:R-:W1:Y:S02]  /*0100*/  LDC R12, c[0x0][0x360] ;  /* 0x0000d800ff0c7b82 */ /* 0x000e640000000800 */
.L_x_2:
[----:B0-2---:R-:W-:Y:S02]  /*0110*/  SHF.R.S32.HI R7, RZ, 0x1f, R9 ;  /* 0x0000001fff077819 */ /* 0x005fe40000011409 */
[----:B------:R-:W-:-:S04]  /*0120*/  IADD3 R10, P1, PT, R4, R9, RZ ;  /* 0x00000009040a7210 */ /* 0x000fc80007f3e0ff */
[----:B------:R-:W-:Y:S02]  /*0130*/  LEA.HI.X.SX32 R7, R4, R7, 0x1, P1 ;  /* 0x0000000704077211 */ /* 0x000fe400008f0eff */
[----:B------:R-:W-:-:S04]  /*0140*/  LEA R6, P1, R10, UR6, 0x2 ;  /* 0x000000060a067c11 */ /* 0x000fc8000f8210ff */
[----:B------:R-:W-:-:S06]  /*0150*/  LEA.HI.X R7, R10, UR7, R7, 0x2, P1 ;  /* 0x000000070a077c11 */ /* 0x000fcc00088f1407 */
[----:B------:R-:W2:Y:S01]  /*0160*/  LDG.E.CONSTANT R7, desc[UR4][R6.64] ;  /* 0x0000000406077981 */ /* 0x000ea2000c1e9900 */
[----:B------:R-:W-:Y:S01]  /*0170*/  HFMA2 R11, -RZ, RZ, 0.96630859375, -0.0022525787353515625 ;  /* 0x3bbb989dff0b7431 */ /* 0x000fe200000001ff */
[----:B------:R-:W-:Y:S01]  /*0180*/  MOV R14, 0x437c0000 ;  /* 0x437c0000000e7802 */ /* 0x000fe20000000f00 */
[----:B--2--5:R-:W-:Y:S01]  /*0190*/  FADD R10, -R8, R7 ;  /* 0x00000007080a7221 */ /* 0x024fe20000000100 */
[----:B------:R-:W-:Y:S01]  /*01a0*/  IMAD.WIDE R6, R9, 0x4, R2 ;  /* 0x0000000409067825 */ /* 0x000fe200078e0202 */
[----:B-1----:R-:W-:-:S03]  /*01b0*/  IADD3 R9, PT, PT, R12, R9, RZ ;  /* 0x000000090c097210 */ /* 0x002fc60007ffe0ff */
[----:B------:R-:W-:Y:S01]  /*01c0*/  FFMA.SAT R11, R10, R11, 0.5 ;  /* 0x3f0000000a0b7423 */ /* 0x000fe2000000200b */
[----:B------:R-:W-:-:S03]  /*01d0*/  ISETP.GE.AND P1, PT, R9, R5, PT ;  /* 0x000000050900720c */ /* 0x000fc60003f26270 */
[----:B------:R-:W-:-:S04]  /*01e0*/  FFMA.RM R11, R11, R14, 12582913 ;  /* 0x4b4000010b0b7423 */ /* 0x000fc8000000400e */
[C---:B------:R-:W-:Y:S01]  /*01f0*/  FADD R13, R11.reuse, -12583039 ;  /* 0xcb40007f0b0d7421 */ /* 0x040fe20000000000 */
[----:B------:R-:W-:-:S03]  /*0200*/  SHF.L.U32 R11, R11, 0x17, RZ ;  /* 0x000000170b0b7819 */ /* 0x000fc600000006ff */
[----:B------:R-:W-:-:S04]  /*0210*/  FFMA R13, R10, 1.4426950216293334961, -R13 ;  /* 0x3fb8aa3b0a0d7823 */ /* 0x000fc8000000080d */
[----:B------:R-:W-:-:S04]  /*0220*/  FFMA R13, R10, 1.925963033500011079e-08, R13 ;  /* 0x32a570600a0d7823 */ /* 0x000fc8000000000d */
[----:B------:R-:W0:Y:S02]  /*0230*/  MUFU.EX2 R10, R13 ;  /* 0x0000000d000a7308 */ /* 0x000e240000000800 */
[----:B0-----:R-:W-:-:S05]  /*0240*/  FMUL R11, R11, R10 ;  /* 0x0000000a0b0b7220 */ /* 0x001fca0000400000 */
[----:B------:R2:W-:Y:S01]  /*0250*/  STG.E desc[UR4][R6.64], R11 ;  /* 0x0000000b06007986 */ /* 0x0005e2000c101904 */
[----:B------:R-:W-:Y:S05]  /*0260*/  @!P1 BRA `(.L_x_2) ;  /* 0xfffffffc00a89947 */ /* 0x000fea000383ffff */
.L_x_1:
[----:B-1----:R-:W-:Y:S05]  /*0270*/  BSYNC.RECONVERGENT B0 ;  /* 0x0000000000007941 */ /* 0x002fea0003800200 */
.L_x_0:
[----:B------:R-:W-:Y:S05]  /*0280*/  @P0 EXIT ;  /* 0x000000000000094d */ /* 0x000fea0003800000 */
[----:B------:R-:W0:Y:S02]  /*0290*/  LDC.64 R4, c[0x0][0x388] ;  /* 0x0000e200ff047b82 */ /* 0x000e240000000a00 */
[----:B0-----:R-:W-:-:S06]  /*02a0*/  IMAD.WIDE.U32 R4, R0, 0x4, R4 ;  /* 0x0000000400047825 */ /* 0x001fcc00078e0004 */
[----:B------:R-:W3:Y:S02]  /*02b0*/  LDG.E.CONSTANT R5, desc[UR4][R4.64] ;  /* 0x0000000404057981 */ /* 0x000ee4000c1e9900 */
[----:B---3--:R-:W-:-:S13]  /*02c0*/  ISETP.GE.AND P0, PT, R5, RZ, PT ;  /* 0x000000ff0500720c */ /* 0x008fda0003f06270 */
[----:B------:R-:W-:Y:S05]  /*02d0*/  @!P0 EXIT ;  /* 0x000000000000894d */ /* 0x000fea0003800000 */
[----:B------:R-:W-:-:S05]  /*02e0*/  IMAD.WIDE.U32 R2, R5, 0x4, R2 ;  /* 0x0000000405027825 */ /* 0x000fca00078e0002 */
[----:B------:R-:W3:Y:S02]  /*02f0*/  LDG.E R0, desc[UR4][R2.64] ;  /* 0x0000000402007981 */ /* 0x000ee4000c1e1900 */
[----:B---3--:R-:W-:-:S05]  /*0300*/  FADD R5, R0, -1 ;  /* 0xbf80000000057421 */ /* 0x008fca0000000000 */
[----:B------:R-:W-:Y:S01]  /*0310*/  STG.E desc[UR4][R2.64], R5 ;  /* 0x0000000502007986 */ /* 0x000fe2000c101904 */
[----:B------:R-:W-:Y:S05]  /*0320*/  EXIT ;  /* 0x000000000000794d */ /* 0x000fea0003800000 */
.L_x_3:
[----:B------:R-:W-:-:S00]  /*0330*/  BRA `(.L_x_3) ;  /* 0xfffffffc00fc7947 */ /* 0x000fc0000383ffff */
[----:B------:R-:W-:-:S00]  /*0340*/  NOP ;  /* 0x0000000000007918 */ /* 0x000fc00000000000 */
        /* <DEDUP_REMOVED lines=11> */
.L_x_4:


//--------------------- .nv.shared.reserved.0     --------------------------
	.section	.nv.shared.reserved.0,"aw",@nobits
	.weak		__nv_reservedSMEM_offset_0_alias
	.size		__nv_reservedSMEM_offset_0_alias, 0, 64
	.other		__nv_reservedSMEM_offset_0_alias,@"STO_CUDA_RESERVED_SHARED STV_DEFAULT"
__nv_reservedSMEM_offset_0_alias:
	.zero		0
	.zero		64


//--------------------- .nv.constant0._Z19BackwardPass_KernelPKfPKiS0_Pfii --------------------------
	.section	.nv.constant0._Z19BackwardPass_KernelPKfPKiS0_Pfii,"a",@progbits
	.sectionflags	@""
	.align	4
.nv.constant0._Z19BackwardPass_KernelPKfPKiS0_Pfii:
	.zero		936


//--------------------- SYMBOLS --------------------------

	.type		.nv.reservedSmem.offset0,@object
	.size		.nv.reservedSmem.offset0,0x4
